	.headerflags	@"EF_CUDA_TEXMODE_UNIFIED EF_CUDA_64BIT_ADDRESS EF_CUDA_ACCELERATORS EF_CUDA_SM90 EF_CUDA_VIRTUAL_SM(EF_CUDA_SM90)"
	.elftype	@"ET_EXEC"


//--------------------- .nv.info                  --------------------------
	.section	.nv.info,"",@"SHT_CUDA_INFO"
	.align	4


	//----- nvinfo : EIATTR_REGCOUNT
	.align		4
        /*0000*/ 	.byte	0x04, 0x2f
        /*0002*/ 	.short	(.L_1 - .L_0)
	.align		4
.L_0:
        /*0004*/ 	.word	index@(triton_poi_fused_max_pool2d_with_indices_10)
        /*0008*/ 	.word	0x00000010


	//----- nvinfo : EIATTR_MIN_STACK_SIZE
	.align		4
.L_1:
        /*000c*/ 	.byte	0x04, 0x12
        /*000e*/ 	.short	(.L_3 - .L_2)
	.align		4
.L_2:
        /*0010*/ 	.word	index@(triton_poi_fused_max_pool2d_with_indices_10)
        /*0014*/ 	.word	0x00000000


	//----- nvinfo : EIATTR_FRAME_SIZE
	.align		4
.L_3:
        /*0018*/ 	.byte	0x04, 0x11
        /*001a*/ 	.short	(.L_5 - .L_4)
	.align		4
.L_4:
        /*001c*/ 	.word	index@(triton_poi_fused_max_pool2d_with_indices_10)
        /*0020*/ 	.word	0x00000000


	//----- nvinfo : EIATTR_MIN_STACK_SIZE
	.align		4
.L_5:
        /*0024*/ 	.byte	0x04, 0x12
        /*0026*/ 	.short	(.L_7 - .L_6)
	.align		4
.L_6:
        /*0028*/ 	.word	index@(triton_poi_fused_max_pool2d_with_indices_10)
        /*002c*/ 	.word	0x00000000
.L_7:


//--------------------- .nv.info.triton_poi_fused_max_pool2d_with_indices_10 --------------------------
	.section	.nv.info.triton_poi_fused_max_pool2d_with_indices_10,"",@"SHT_CUDA_INFO"
	.sectionflags	@""
	.align	4


	//----- nvinfo : EIATTR_CUDA_API_VERSION
	.align		4
        /*0000*/ 	.byte	0x04, 0x37
        /*0002*/ 	.short	(.L_9 - .L_8)
.L_8:
        /*0004*/ 	.word	0x0000007c


	//----- nvinfo : EIATTR_KPARAM_INFO
	.align		4
.L_9:
        /*0008*/ 	.byte	0x04, 0x17
        /*000a*/ 	.short	(.L_11 - .L_10)
.L_10:
        /*000c*/ 	.word	0x00000000
        /*0010*/ 	.short	0x0003
        /*0012*/ 	.short	0x0018
        /*0014*/ 	.byte	0x00, 0xf0, 0x11, 0x00


	//----- nvinfo : EIATTR_KPARAM_INFO
	.align		4
.L_11:
        /*0018*/ 	.byte	0x04, 0x17
        /*001a*/ 	.short	(.L_13 - .L_12)
.L_12:
        /*001c*/ 	.word	0x00000000
        /*0020*/ 	.short	0x0002
        /*0022*/ 	.short	0x0010
        /*0024*/ 	.byte	0x00, 0xf4, 0x21, 0x00


	//----- nvinfo : EIATTR_KPARAM_INFO
	.align		4
.L_13:
        /*0028*/ 	.byte	0x04, 0x17
        /*002a*/ 	.short	(.L_15 - .L_14)
.L_14:
        /*002c*/ 	.word	0x00000000
        /*0030*/ 	.short	0x0001
        /*0032*/ 	.short	0x0008
        /*0034*/ 	.byte	0x00, 0xf4, 0x21, 0x00


	//----- nvinfo : EIATTR_KPARAM_INFO
	.align		4
.L_15:
        /*0038*/ 	.byte	0x04, 0x17
        /*003a*/ 	.short	(.L_17 - .L_16)
.L_16:
        /*003c*/ 	.word	0x00000000
        /*0040*/ 	.short	0x0000
        /*0042*/ 	.short	0x0000
        /*0044*/ 	.byte	0x00, 0xf4, 0x21, 0x00


	//----- nvinfo : EIATTR_SPARSE_MMA_MASK
	.align		4
.L_17:
        /*0048*/ 	.byte	0x03, 0x50
        /*004a*/ 	.short	0x0000


	//----- nvinfo : EIATTR_MAXREG_COUNT
	.align		4
        /*004c*/ 	.byte	0x03, 0x1b
        /*004e*/ 	.short	0x00ff


	//----- nvinfo : EIATTR_EXIT_INSTR_OFFSETS
	.align		4
        /*0050*/ 	.byte	0x04, 0x1c
        /*0052*/ 	.short	(.L_19 - .L_18)


	//   ....[0]....
.L_18:
        /*0054*/ 	.word	0x00000410


	//----- nvinfo : EIATTR_REQNTID
	.align		4
.L_19:
        /*0058*/ 	.byte	0x04, 0x10
        /*005a*/ 	.short	(.L_21 - .L_20)
.L_20:
        /*005c*/ 	.word	0x00000100
        /*0060*/ 	.word	0x00000001
        /*0064*/ 	.word	0x00000001


	//----- nvinfo : EIATTR_CBANK_PARAM_SIZE
	.align		4
.L_21:
        /*0068*/ 	.byte	0x03, 0x19
        /*006a*/ 	.short	0x001c


	//----- nvinfo : EIATTR_PARAM_CBANK
	.align		4
        /*006c*/ 	.byte	0x04, 0x0a
        /*006e*/ 	.short	(.L_23 - .L_22)
	.align		4
.L_22:
        /*0070*/ 	.word	index@(.nv.constant0.triton_poi_fused_max_pool2d_with_indices_10)
        /*0074*/ 	.short	0x0210
        /*0076*/ 	.short	0x001c


	//----- nvinfo : EIATTR_SW_WAR
	.align		4
.L_23:
        /*0078*/ 	.byte	0x04, 0x36
        /*007a*/ 	.short	(.L_25 - .L_24)
.L_24:
        /*007c*/ 	.word	0x00000008
.L_25:


//--------------------- .nv.callgraph             --------------------------
	.section	.nv.callgraph,"",@"SHT_CUDA_CALLGRAPH"
	.align	4
	.sectionentsize	8
	.align		4
        /*0000*/ 	.word	0x00000000
	.align		4
        /*0004*/ 	.word	0xffffffff
	.align		4
        /*0008*/ 	.word	0x00000000
	.align		4
        /*000c*/ 	.word	0xfffffffe
	.align		4
        /*0010*/ 	.word	0x00000000
	.align		4
        /*0014*/ 	.word	0xfffffffd
	.align		4
        /*0018*/ 	.word	0x00000000
	.align		4
        /*001c*/ 	.word	0xfffffffc


//--------------------- .text.triton_poi_fused_max_pool2d_with_indices_10 --------------------------
	.section	.text.triton_poi_fused_max_pool2d_with_indices_10,"ax",@progbits
	.align	128
        .global         triton_poi_fused_max_pool2d_with_indices_10
        .type           triton_poi_fused_max_pool2d_with_indices_10,@function
        .size           triton_poi_fused_max_pool2d_with_indices_10,(.L_x_1 - triton_poi_fused_max_pool2d_with_indices_10)
        .other          triton_poi_fused_max_pool2d_with_indices_10,@"STO_CUDA_ENTRY STV_DEFAULT"
triton_poi_fused_max_pool2d_with_indices_10:
.text.triton_poi_fused_max_pool2d_with_indices_10:
[----:B------:R-:W-:Y:S01]  /*0000*/  LDC R1, c[0x0][0x28] ;  /* 0x00000a00ff017b82 */ /* 0x000fe20000000800 */
[----:B------:R-:W1:Y:S01]  /*0010*/  S2R R0, SR_TID.X ;  /* 0x0000000000007919 */ /* 0x000e620000002100 */
[----:B------:R-:W-:Y:S01]  /*0020*/  ULDC.64 UR4, c[0x0][0x208] ;  /* 0x0000820000047ab9 */ /* 0x000fe20000000a00 */
[----:B------:R-:W-:Y:S01]  /*0030*/  ULDC.64 UR6, c[0x0][0x220] ;  /* 0x0000880000067ab9 */ /* 0x000fe20000000a00 */
[----:B------:R-:W2:Y:S01]  /*0040*/  S2R R3, SR_CTAID.X ;  /* 0x0000000000037919 */ /* 0x000ea20000002500 */
[----:B-1----:R-:W-:Y:S01]  /*0050*/  IMAD.SHL.U32 R0, R0, 0x2, RZ ;  /* 0x0000000200007824 */ /* 0x002fe200078e00ff */
[----:B--2---:R-:W-:-:S04]  /*0060*/  SHF.R.S32.HI R5, RZ, 0x16, R3 ;  /* 0x00000016ff057819 */ /* 0x004fc80000011403 */
[----:B------:R-:W-:Y:S02]  /*0070*/  LOP3.LUT R0, R0, 0x1fe, RZ, 0xc0, !PT ;  /* 0x000001fe00007812 */ /* 0x000fe400078ec0ff */
[----:B------:R-:W-:-:S03]  /*0080*/  SGXT R5, R5, 0x1 ;  /* 0x000000010505781a */ /* 0x000fc60000000200 */
[----:B------:R-:W-:-:S05]  /*0090*/  IMAD R0, R3, 0x200, R0 ;  /* 0x0000020003007824 */ /* 0x000fca00078e0200 */
[----:B------:R-:W-:Y:S02]  /*00a0*/  SHF.R.S32.HI R3, RZ, 0x1f, R0 ;  /* 0x0000001fff037819 */ /* 0x000fe40000011400 */
[-C--:B------:R-:W-:Y:S02]  /*00b0*/  LEA.HI R6, R5, R0.reuse, RZ, 0xa ;  /* 0x0000000005067211 */ /* 0x080fe400078f50ff */
[----:B------:R-:W-:Y:S02]  /*00c0*/  LEA.HI R4, R3, R0, RZ, 0x5 ;  /* 0x0000000003047211 */ /* 0x000fe400078f28ff */
[----:B------:R-:W1:Y:S01]  /*00d0*/  LDC.64 R2, c[0x0][0x210] ;  /* 0x00008400ff027b82 */ /* 0x000e620000000a00 */
[----:B------:R-:W-:Y:S01]  /*00e0*/  IMAD.SHL.U32 R7, R6, 0x4, RZ ;  /* 0x0000000406077824 */ /* 0x000fe200078e00ff */
[----:B------:R-:W-:-:S04]  /*00f0*/  SHF.R.S32.HI R5, RZ, 0x5, R4 ;  /* 0x00000005ff057819 */ /* 0x000fc80000011404 */
[----:B------:R-:W-:Y:S02]  /*0100*/  LEA.HI R6, R5, R5, RZ, 0x5 ;  /* 0x0000000505067211 */ /* 0x000fe400078f28ff */
[----:B------:R-:W-:Y:S02]  /*0110*/  LOP3.LUT R8, R7, 0xfffff000, RZ, 0xc0, !PT ;  /* 0xfffff00007087812 */ /* 0x000fe400078ec0ff */
[----:B------:R-:W-:Y:S02]  /*0120*/  LOP3.LUT R7, R4, 0xffffffe0, RZ, 0xc0, !PT ;  /* 0xffffffe004077812 */ /* 0x000fe400078ec0ff */
[----:B------:R-:W-:Y:S02]  /*0130*/  LOP3.LUT R6, R6, 0x3ffffe0, RZ, 0xc0, !PT ;  /* 0x03ffffe006067812 */ /* 0x000fe400078ec0ff */
[----:B------:R-:W-:-:S03]  /*0140*/  IADD3 R7, R8, R0, -R7 ;  /* 0x0000000008077210 */ /* 0x000fc60007ffe807 */
[----:B------:R-:W-:-:S04]  /*0150*/  IMAD.IADD R6, R5, 0x1, -R6 ;  /* 0x0000000105067824 */ /* 0x000fc800078e0a06 */
[----:B------:R-:W-:-:S04]  /*0160*/  IMAD R11, R6, 0x40, R7 ;  /* 0x00000040060b7824 */ /* 0x000fc800078e0207 */
[C---:B------:R-:W-:Y:S02]  /*0170*/  VIADD R9, R11.reuse, 0x20 ;  /* 0x000000200b097836 */ /* 0x040fe40000000000 */
[----:B-1----:R-:W-:-:S04]  /*0180*/  IMAD.WIDE R6, R11, 0x4, R2 ;  /* 0x000000040b067825 */ /* 0x002fc800078e0202 */
[--C-:B------:R-:W-:Y:S02]  /*0190*/  IMAD.WIDE R8, R9, 0x4, R2.reuse ;  /* 0x0000000409087825 */ /* 0x100fe400078e0202 */
[----:B------:R-:W2:Y:S02]  /*01a0*/  LDG.E.64 R6, desc[UR4][R6.64] ;  /* 0x0000000406067981 */ /* 0x000ea4000c1e1b00 */
[----:B------:R-:W-:Y:S02]  /*01b0*/  VIADD R5, R11, 0x800 ;  /* 0x000008000b057836 */ /* 0x000fe40000000000 */
[----:B------:R1:W2:Y:S02]  /*01c0*/  LDG.E.64 R12, desc[UR4][R8.64] ;  /* 0x00000004080c7981 */ /* 0x0002a4000c1e1b00 */
[----:B------:R-:W-:-:S04]  /*01d0*/  IMAD.WIDE R4, R5, 0x4, R2 ;  /* 0x0000000405047825 */ /* 0x000fc800078e0202 */
[----:B------:R-:W-:Y:S02]  /*01e0*/  VIADD R11, R11, 0x820 ;  /* 0x000008200b0b7836 */ /* 0x000fe40000000000 */
[----:B------:R-:W3:Y:S02]  /*01f0*/  LDG.E.64 R4, desc[UR4][R4.64] ;  /* 0x0000000404047981 */ /* 0x000ee4000c1e1b00 */
[----:B------:R-:W-:Y:S01]  /*0200*/  IMAD.WIDE R2, R11, 0x4, R2 ;  /* 0x000000040b027825 */ /* 0x000fe200078e0202 */
[----:B-1----:R-:W1:Y:S05]  /*0210*/  LDC.64 R8, c[0x0][0x218] ;  /* 0x00008600ff087b82 */ /* 0x002e6a0000000a00 */
[----:B------:R-:W4:Y:S01]  /*0220*/  LDG.E.64 R2, desc[UR4][R2.64] ;  /* 0x0000000402027981 */ /* 0x000f22000c1e1b00 */
[----:B--2---:R-:W-:-:S02]  /*0230*/  FSETP.GT.AND P4, PT, R13, R7, PT ;  /* 0x000000070d00720b */ /* 0x004fc40003f84000 */
[----:B------:R-:W-:Y:S02]  /*0240*/  FSETP.GT.AND P3, PT, R12, R6, PT ;  /* 0x000000060c00720b */ /* 0x000fe40003f64000 */
[----:B------:R-:W-:Y:S02]  /*0250*/  FSETP.NAN.AND P0, PT, R13, R13, PT ;  /* 0x0000000d0d00720b */ /* 0x000fe40003f08000 */
[----:B---3--:R-:W-:Y:S02]  /*0260*/  FSETP.NAN.AND P6, PT, R5, R5, PT ;  /* 0x000000050500720b */ /* 0x008fe40003fc8000 */
[----:B------:R-:W-:Y:S02]  /*0270*/  FSETP.NAN.AND P5, PT, R4, R4, PT ;  /* 0x000000040400720b */ /* 0x000fe40003fa8000 */
[----:B------:R-:W-:-:S03]  /*0280*/  FSETP.NAN.AND P1, PT, R12, R12, PT ;  /* 0x0000000c0c00720b */ /* 0x000fc60003f28000 */
[----:B------:R-:W-:Y:S02]  /*0290*/  @!P4 SEL R13, R13, R7, P0 ;  /* 0x000000070d0dc207 */ /* 0x000fe40000000000 */
[----:B------:R-:W-:Y:S02]  /*02a0*/  @!P3 SEL R12, R12, R6, P1 ;  /* 0x000000060c0cb207 */ /* 0x000fe40000800000 */
[----:B------:R-:W-:Y:S02]  /*02b0*/  FSETP.GEU.AND P0, PT, R13, R5, PT ;  /* 0x000000050d00720b */ /* 0x000fe40003f0e000 */
[----:B----4-:R-:W-:Y:S02]  /*02c0*/  FSETP.NAN.AND P1, PT, R2, R2, PT ;  /* 0x000000020200720b */ /* 0x010fe40003f28000 */
[----:B------:R-:W-:Y:S02]  /*02d0*/  FSETP.GEU.AND P2, PT, R12, R4, PT ;  /* 0x000000040c00720b */ /* 0x000fe40003f4e000 */
[----:B------:R-:W-:-:S02]  /*02e0*/  @!P6 SEL R5, R5, R13, !P0 ;  /* 0x0000000d0505e207 */ /* 0x000fc40004000000 */
[----:B------:R-:W-:Y:S02]  /*02f0*/  FSETP.NAN.AND P6, PT, R3, R3, PT ;  /* 0x000000030300720b */ /* 0x000fe40003fc8000 */
[----:B------:R-:W-:Y:S02]  /*0300*/  SEL R7, RZ, 0x1, !P4 ;  /* 0x00000001ff077807 */ /* 0x000fe40006000000 */
[----:B------:R-:W-:Y:S02]  /*0310*/  @!P5 SEL R4, R4, R12, !P2 ;  /* 0x0000000c0404d207 */ /* 0x000fe40005000000 */
[----:B------:R-:W-:Y:S02]  /*0320*/  SEL R6, RZ, 0x1, !P3 ;  /* 0x00000001ff067807 */ /* 0x000fe40005800000 */
[----:B------:R-:W-:Y:S02]  /*0330*/  SEL R7, R7, 0x2, P0 ;  /* 0x0000000207077807 */ /* 0x000fe40000000000 */
[----:B------:R-:W-:-:S02]  /*0340*/  FSETP.GEU.AND P3, PT, R4, R2, PT ;  /* 0x000000020400720b */ /* 0x000fc40003f6e000 */
[----:B------:R-:W-:Y:S02]  /*0350*/  SEL R10, R6, 0x2, P2 ;  /* 0x00000002060a7807 */ /* 0x000fe40001000000 */
[----:B------:R-:W-:Y:S02]  /*0360*/  FSETP.GEU.AND P0, PT, R5, R3, PT ;  /* 0x000000030500720b */ /* 0x000fe40003f0e000 */
[----:B------:R-:W-:Y:S02]  /*0370*/  @!P1 SEL R2, R2, R4, !P3 ;  /* 0x0000000402029207 */ /* 0x000fe40005800000 */
[----:B------:R-:W-:Y:S02]  /*0380*/  SEL R10, R10, 0x3, P3 ;  /* 0x000000030a0a7807 */ /* 0x000fe40001800000 */
[----:B------:R-:W-:Y:S02]  /*0390*/  SEL R11, R7, 0x3, P0 ;  /* 0x00000003070b7807 */ /* 0x000fe40000000000 */
[----:B------:R-:W-:-:S02]  /*03a0*/  IADD3 R6, P1, R0, UR6, RZ ;  /* 0x0000000600067c10 */ /* 0x000fc4000ff3e0ff */
[----:B------:R-:W-:Y:S01]  /*03b0*/  @!P6 SEL R3, R3, R5, !P0 ;  /* 0x000000050303e207 */ /* 0x000fe20004000000 */
[C---:B-1----:R-:W-:Y:S01]  /*03c0*/  IMAD.WIDE R4, R0.reuse, 0x4, R8 ;  /* 0x0000000400047825 */ /* 0x042fe200078e0208 */
[----:B------:R-:W-:-:S03]  /*03d0*/  LEA.HI.X.SX32 R7, R0, UR7, 0x1, P1 ;  /* 0x0000000700077c11 */ /* 0x000fc600088f0eff */
[----:B------:R-:W-:Y:S01]  /*03e0*/  IMAD R11, R11, 0x100, R10 ;  /* 0x000001000b0b7824 */ /* 0x000fe200078e020a */
[----:B------:R-:W-:Y:S04]  /*03f0*/  STG.E.64 desc[UR4][R4.64], R2 ;  /* 0x0000000204007986 */ /* 0x000fe8000c101b04 */
[----:B------:R-:W-:Y:S01]  /*0400*/  STG.E.U16 desc[UR4][R6.64], R11 ;  /* 0x0000000b06007986 */ /* 0x000fe2000c101504 */
[----:B------:R-:W-:Y:S05]  /*0410*/  EXIT ;  /* 0x000000000000794d */ /* 0x000fea0003800000 */
.L_x_0:
[----:B------:R-:W-:-:S00]  /*0420*/  BRA `(.L_x_0) ;  /* 0xfffffffc00fc7947 */ /* 0x000fc0000383ffff */
[----:B------:R-:W-:-:S00]  /*0430*/  NOP ;  /* 0x0000000000007918 */ /* 0x000fc00000000000 */
        /* <DEDUP_REMOVED lines=12> */
.L_x_1:


//--------------------- .nv.constant0.triton_poi_fused_max_pool2d_with_indices_10 --------------------------
	.section	.nv.constant0.triton_poi_fused_max_pool2d_with_indices_10,"a",@progbits
	.sectionflags	@""
	.align	4
.nv.constant0.triton_poi_fused_max_pool2d_with_indices_10:
	.zero		556
